//
// Generated by NVIDIA NVVM Compiler
//
// Compiler Build ID: CL-36424714
// Cuda compilation tools, release 13.0, V13.0.88
// Based on NVVM 20.0.0
//

.version 9.0
.target sm_100
.address_size 64

	// .globl	_Z6squarePiS_i

.visible .entry _Z6squarePiS_i(
	.param .u64 .ptr .align 1 _Z6squarePiS_i_param_0,
	.param .u64 .ptr .align 1 _Z6squarePiS_i_param_1,
	.param .u32 _Z6squarePiS_i_param_2
)
{
	.reg .pred 	%p<5>;
	.reg .b32 	%r<64>;
	.reg .b64 	%rd<27>;

	ld.param.u64 	%rd3, [_Z6squarePiS_i_param_0];
	ld.param.u64 	%rd4, [_Z6squarePiS_i_param_1];
	ld.param.u32 	%r23, [_Z6squarePiS_i_param_2];
	cvta.to.global.u64 	%rd5, %rd4;
	cvta.to.global.u64 	%rd1, %rd3;
	mov.u32 	%r25, %ctaid.x;
	mov.u32 	%r26, %ntid.x;
	mov.u32 	%r27, %tid.x;
	mad.lo.s32 	%r28, %r25, %r26, %r27;
	div.u32 	%r1, %r28, %r23;
	mul.lo.s32 	%r29, %r1, %r23;
	sub.s32 	%r2, %r28, %r29;
	mul.wide.u32 	%rd6, %r28, 4;
	add.s64 	%rd2, %rd5, %rd6;
	ld.global.u32 	%r59, [%rd2];
	max.u32 	%r4, %r23, 1;
	and.b32  	%r5, %r4, 3;
	setp.lt.u32 	%p1, %r23, 4;
	mov.b32 	%r63, 0;
	@%p1 bra 	$L__BB0_3;
	and.b32  	%r63, %r4, -4;
	neg.s32 	%r56, %r63;
	mov.b32 	%r58, 0;
$L__BB0_2:
	mul.lo.s32 	%r31, %r58, %r23;
	add.s32 	%r32, %r31, %r1;
	mul.wide.u32 	%rd7, %r32, 4;
	add.s64 	%rd8, %rd1, %rd7;
	ld.global.u32 	%r33, [%rd8];
	add.s32 	%r34, %r31, %r2;
	mul.wide.u32 	%rd9, %r34, 4;
	add.s64 	%rd10, %rd1, %rd9;
	ld.global.u32 	%r35, [%rd10];
	mad.lo.s32 	%r36, %r35, %r33, %r59;
	st.global.u32 	[%rd2], %r36;
	add.s32 	%r37, %r32, %r23;
	mul.wide.u32 	%rd11, %r37, 4;
	add.s64 	%rd12, %rd1, %rd11;
	ld.global.u32 	%r38, [%rd12];
	add.s32 	%r39, %r34, %r23;
	mul.wide.u32 	%rd13, %r39, 4;
	add.s64 	%rd14, %rd1, %rd13;
	ld.global.u32 	%r40, [%rd14];
	mad.lo.s32 	%r41, %r40, %r38, %r36;
	st.global.u32 	[%rd2], %r41;
	add.s32 	%r42, %r37, %r23;
	mul.wide.u32 	%rd15, %r42, 4;
	add.s64 	%rd16, %rd1, %rd15;
	ld.global.u32 	%r43, [%rd16];
	add.s32 	%r44, %r39, %r23;
	mul.wide.u32 	%rd17, %r44, 4;
	add.s64 	%rd18, %rd1, %rd17;
	ld.global.u32 	%r45, [%rd18];
	mad.lo.s32 	%r46, %r45, %r43, %r41;
	st.global.u32 	[%rd2], %r46;
	add.s32 	%r47, %r42, %r23;
	mul.wide.u32 	%rd19, %r47, 4;
	add.s64 	%rd20, %rd1, %rd19;
	ld.global.u32 	%r48, [%rd20];
	add.s32 	%r49, %r44, %r23;
	mul.wide.u32 	%rd21, %r49, 4;
	add.s64 	%rd22, %rd1, %rd21;
	ld.global.u32 	%r50, [%rd22];
	mad.lo.s32 	%r59, %r50, %r48, %r46;
	st.global.u32 	[%rd2], %r59;
	add.s32 	%r58, %r58, 4;
	add.s32 	%r56, %r56, 4;
	setp.ne.s32 	%p2, %r56, 0;
	@%p2 bra 	$L__BB0_2;
$L__BB0_3:
	setp.eq.s32 	%p3, %r5, 0;
	@%p3 bra 	$L__BB0_6;
	neg.s32 	%r61, %r5;
$L__BB0_5:
	.pragma "nounroll";
	mul.lo.s32 	%r51, %r63, %r23;
	add.s32 	%r52, %r51, %r1;
	mul.wide.u32 	%rd23, %r52, 4;
	add.s64 	%rd24, %rd1, %rd23;
	ld.global.u32 	%r53, [%rd24];
	add.s32 	%r54, %r51, %r2;
	mul.wide.u32 	%rd25, %r54, 4;
	add.s64 	%rd26, %rd1, %rd25;
	ld.global.u32 	%r55, [%rd26];
	mad.lo.s32 	%r59, %r55, %r53, %r59;
	st.global.u32 	[%rd2], %r59;
	add.s32 	%r63, %r63, 1;
	add.s32 	%r61, %r61, 1;
	setp.ne.s32 	%p4, %r61, 0;
	@%p4 bra 	$L__BB0_5;
$L__BB0_6:
	ret;

}


// ===== COMPILED SASS (sm_100) =====

	.target	sm_100

	.elftype	@"ET_EXEC"


//--------------------- .note.nv.tkinfo           --------------------------
	.section	.note.nv.tkinfo,"",@"SHT_NOTE"
	.sectionflags	@"SHF_NOTE_NV_TKINFO"
	.tkinfo
        /*0018*/ 	.word	0x00000002
        /*0030*/ 	.string	""
        /*0030*/ 	.string	"ptxas"
        /*0030*/ 	.string	"Cuda compilation tools, release 13.0, V13.0.88"
        /*0030*/ 	.string	"Build cuda_13.0.r13.0/compiler.36424714_0"
        /*0030*/ 	.string	"-arch sm_100 -m 64 "



//--------------------- .note.nv.cuinfo           --------------------------
	.section	.note.nv.cuinfo,"",@"SHT_NOTE"
	.sectionflags	@"SHF_NOTE_NV_CUINFO"
        /*0018*/ 	.short	0x0002
        /*001a*/ 	.short	0x0064
        /*001c*/ 	.short	0x0082
	.zero		2


//--------------------- .nv.info                  --------------------------
	.section	.nv.info,"",@"SHT_CUDA_INFO"
	.align	4


	//----- nvinfo : EIATTR_REGCOUNT
	.align		4
        /*0000*/ 	.byte	0x04, 0x2f
        /*0002*/ 	.short	(.L_1 - .L_0)
	.align		4
.L_0:
        /*0004*/ 	.word	index@(_Z6squarePiS_i)
        /*0008*/ 	.word	0x0000001e


	//----- nvinfo : EIATTR_FRAME_SIZE
	.align		4
.L_1:
        /*000c*/ 	.byte	0x04, 0x11
        /*000e*/ 	.short	(.L_3 - .L_2)
	.align		4
.L_2:
        /*0010*/ 	.word	index@(_Z6squarePiS_i)
        /*0014*/ 	.word	0x00000000


	//----- nvinfo : EIATTR_MIN_STACK_SIZE
	.align		4
.L_3:
        /*0018*/ 	.byte	0x04, 0x12
        /*001a*/ 	.short	(.L_5 - .L_4)
	.align		4
.L_4:
        /*001c*/ 	.word	index@(_Z6squarePiS_i)
        /*0020*/ 	.word	0x00000000
.L_5:


//--------------------- .nv.compat                --------------------------
	.section	.nv.compat,"",@"SHT_CUDA_COMPAT_INFO"
	.align	4
        /*0000*/ 	.byte	0x02, 0x09, 0x00, 0x00, 0x02, 0x02, 0x01, 0x00, 0x02, 0x05, 0x05, 0x00, 0x03, 0x07, 0x01, 0x01
        /*0010*/ 	.byte	0x02, 0x03, 0x00, 0x00, 0x02, 0x06, 0x01, 0x00, 0x04, 0x0b, 0x08, 0x00, 0x09, 0x00, 0x00, 0x00
        /*0020*/ 	.byte	0x00, 0x00, 0x00, 0x00


//--------------------- .nv.info._Z6squarePiS_i   --------------------------
	.section	.nv.info._Z6squarePiS_i,"",@"SHT_CUDA_INFO"
	.sectionflags	@""
	.align	4


	//----- nvinfo : EIATTR_CUDA_API_VERSION
	.align		4
        /*0000*/ 	.byte	0x04, 0x37
        /*0002*/ 	.short	(.L_7 - .L_6)
.L_6:
        /*0004*/ 	.word	0x00000082


	//----- nvinfo : EIATTR_KPARAM_INFO
	.align		4
.L_7:
        /*0008*/ 	.byte	0x04, 0x17
        /*000a*/ 	.short	(.L_9 - .L_8)
.L_8:
        /*000c*/ 	.word	0x00000000
        /*0010*/ 	.short	0x0002
        /*0012*/ 	.short	0x0010
        /*0014*/ 	.byte	0x00, 0xf0, 0x11, 0x00


	//----- nvinfo : EIATTR_KPARAM_INFO
	.align		4
.L_9:
        /*0018*/ 	.byte	0x04, 0x17
        /*001a*/ 	.short	(.L_11 - .L_10)
.L_10:
        /*001c*/ 	.word	0x00000000
        /*0020*/ 	.short	0x0001
        /*0022*/ 	.short	0x0008
        /*0024*/ 	.byte	0x00, 0xf5, 0x21, 0x00


	//----- nvinfo : EIATTR_KPARAM_INFO
	.align		4
.L_11:
        /*0028*/ 	.byte	0x04, 0x17
        /*002a*/ 	.short	(.L_13 - .L_12)
.L_12:
        /*002c*/ 	.word	0x00000000
        /*0030*/ 	.short	0x0000
        /*0032*/ 	.short	0x0000
        /*0034*/ 	.byte	0x00, 0xf5, 0x21, 0x00


	//----- nvinfo : EIATTR_SPARSE_MMA_MASK
	.align		4
.L_13:
        /*0038*/ 	.byte	0x03, 0x50
        /*003a*/ 	.short	0x0000


	//----- nvinfo : EIATTR_MAXREG_COUNT
	.align		4
        /*003c*/ 	.byte	0x03, 0x1b
        /*003e*/ 	.short	0x00ff


	//----- nvinfo : EIATTR_MERCURY_ISA_VERSION
	.align		4
        /*0040*/ 	.byte	0x03, 0x5f
        /*0042*/ 	.short	0x0101


	//----- nvinfo : EIATTR_VRC_CTA_INIT_COUNT
	.align		4
        /*0044*/ 	.byte	0x02, 0x4a
	.zero		1
	.zero		1


	//----- nvinfo : EIATTR_EXIT_INSTR_OFFSETS
	.align		4
        /*0048*/ 	.byte	0x04, 0x1c
        /*004a*/ 	.short	(.L_15 - .L_14)


	//   ....[0]....
.L_14:
        /*004c*/ 	.word	0x00001270


	//   ....[1]....
        /*0050*/ 	.word	0x00001360


	//----- nvinfo : EIATTR_CBANK_PARAM_SIZE
	.align		4
.L_15:
        /*0054*/ 	.byte	0x03, 0x19
        /*0056*/ 	.short	0x0014


	//----- nvinfo : EIATTR_PARAM_CBANK
	.align		4
        /*0058*/ 	.byte	0x04, 0x0a
        /*005a*/ 	.short	(.L_17 - .L_16)
	.align		4
.L_16:
        /*005c*/ 	.word	index@(.nv.constant0._Z6squarePiS_i)
        /*0060*/ 	.short	0x0380
        /*0062*/ 	.short	0x0014


	//----- nvinfo : EIATTR_SW_WAR
	.align		4
.L_17:
        /*0064*/ 	.byte	0x04, 0x36
        /*0066*/ 	.short	(.L_19 - .L_18)
.L_18:
        /*0068*/ 	.word	0x00000008
.L_19:


//--------------------- .nv.callgraph             --------------------------
	.section	.nv.callgraph,"",@"SHT_CUDA_CALLGRAPH"
	.align	4
	.sectionentsize	8
	.align		4
        /*0000*/ 	.word	0x00000000
	.align		4
        /*0004*/ 	.word	0xffffffff
	.align		4
        /*0008*/ 	.word	0x00000000
	.align		4
        /*000c*/ 	.word	0xfffffffe
	.align		4
        /*0010*/ 	.word	0x00000000
	.align		4
        /*0014*/ 	.word	0xfffffffd
	.align		4
        /*0018*/ 	.word	0x00000000
	.align		4
        /*001c*/ 	.word	0xfffffffc


//--------------------- .text._Z6squarePiS_i      --------------------------
	.section	.text._Z6squarePiS_i,"ax",@progbits
	.align	128
        .global         _Z6squarePiS_i
        .type           _Z6squarePiS_i,@function
        .size           _Z6squarePiS_i,(.L_x_7 - _Z6squarePiS_i)
        .other          _Z6squarePiS_i,@"STO_CUDA_ENTRY STV_DEFAULT"
_Z6squarePiS_i:
.text._Z6squarePiS_i:
[----:B------:R-:W-:Y:S01]  /*0000*/  LDC R1, c[0x0][0x37c] ;  /* 0x0000df00ff017b82 */ /* 0x000fe20000000800 */
[----:B------:R-:W0:Y:S07]  /*0010*/  S2R R0, SR_TID.X ;  /* 0x0000000000007919 */ /* 0x000e2e0000002100 */
[----:B------:R-:W0:Y:S01]  /*0020*/  S2UR UR4, SR_CTAID.X ;  /* 0x00000000000479c3 */ /* 0x000e220000002500 */
[----:B------:R-:W1:Y:S01]  /*0030*/  LDCU.64 UR8, c[0x0][0x358] ;  /* 0x00006b00ff0877ac */ /* 0x000e620008000a00 */
[----:B------:R-:W2:Y:S06]  /*0040*/  LDCU UR7, c[0x0][0x390] ;  /* 0x00007200ff0777ac */ /* 0x000eac0008000800 */
[----:B------:R-:W0:Y:S08]  /*0050*/  LDC R7, c[0x0][0x360] ;  /* 0x0000d800ff077b82 */ /* 0x000e300000000800 */
[----:B------:R-:W3:Y:S01]  /*0060*/  LDC.64 R2, c[0x0][0x388] ;  /* 0x0000e200ff027b82 */ /* 0x000ee20000000a00 */
[----:B0-----:R-:W-:-:S04]  /*0070*/  IMAD R7, R7, UR4, R0 ;  /* 0x0000000407077c24 */ /* 0x001fc8000f8e0200 */
[----:B---3--:R-:W-:-:S05]  /*0080*/  IMAD.WIDE.U32 R2, R7, 0x4, R2 ;  /* 0x0000000407027825 */ /* 0x008fca00078e0002 */
[----:B-1----:R0:W5:Y:S01]  /*0090*/  LDG.E R13, desc[UR8][R2.64] ;  /* 0x00000008020d7981 */ /* 0x002162000c1e1900 */
[----:B--2---:R-:W1:Y:S01]  /*00a0*/  I2F.U32.RP R6, UR7 ;  /* 0x0000000700067d06 */ /* 0x004e620008209000 */
[----:B------:R-:W-:Y:S01]  /*00b0*/  ISETP.NE.U32.AND P2, PT, RZ, UR7, PT ;  /* 0x00000007ff007c0c */ /* 0x000fe2000bf45070 */
[----:B------:R-:W-:-:S04]  /*00c0*/  UISETP.LT.U32.AND UP0, UPT, UR7, 0x1, UPT ;  /* 0x000000010700788c */ /* 0x000fc8000bf01070 */
[----:B------:R-:W-:Y:S02]  /*00d0*/  USEL UR4, UR7, 0x1, !UP0 ;  /* 0x0000000107047887 */ /* 0x000fe4000c000000 */
[----:B------:R-:W-:Y:S02]  /*00e0*/  UISETP.GE.U32.AND UP0, UPT, UR7, 0x4, UPT ;  /* 0x000000040700788c */ /* 0x000fe4000bf06070 */
[----:B------:R-:W-:Y:S01]  /*00f0*/  ULOP3.LUT UR5, UR4, 0x3, URZ, 0xc0, !UPT ;  /* 0x0000000304057892 */ /* 0x000fe2000f8ec0ff */
[----:B-1----:R-:W1:Y:S02]  /*0100*/  MUFU.RCP R6, R6 ;  /* 0x0000000600067308 */ /* 0x002e640000001000 */
[----:B-1----:R-:W-:-:S06]  /*0110*/  IADD3 R4, PT, PT, R6, 0xffffffe, RZ ;  /* 0x0ffffffe06047810 */ /* 0x002fcc0007ffe0ff */
[----:B------:R1:W2:Y:S02]  /*0120*/  F2I.FTZ.U32.TRUNC.NTZ R5, R4 ;  /* 0x0000000400057305 */ /* 0x0002a4000021f000 */
[----:B-1----:R-:W-:Y:S01]  /*0130*/  HFMA2 R4, -RZ, RZ, 0, 0 ;  /* 0x00000000ff047431 */ /* 0x002fe200000001ff */
[----:B--2---:R-:W-:-:S05]  /*0140*/  IADD3 R9, PT, PT, RZ, -R5, RZ ;  /* 0x80000005ff097210 */ /* 0x004fca0007ffe0ff */
[----:B------:R-:W-:-:S04]  /*0150*/  IMAD R9, R9, UR7, RZ ;  /* 0x0000000709097c24 */ /* 0x000fc8000f8e02ff */
[----:B------:R-:W-:-:S06]  /*0160*/  IMAD.HI.U32 R0, R5, R9, R4 ;  /* 0x0000000905007227 */ /* 0x000fcc00078e0004 */
[----:B------:R-:W-:-:S05]  /*0170*/  IMAD.HI.U32 R0, R0, R7, RZ ;  /* 0x0000000700007227 */ /* 0x000fca00078e00ff */
[----:B------:R-:W-:-:S05]  /*0180*/  IADD3 R8, PT, PT, -R0, RZ, RZ ;  /* 0x000000ff00087210 */ /* 0x000fca0007ffe1ff */
[----:B------:R-:W-:-:S05]  /*0190*/  IMAD R5, R8, UR7, R7 ;  /* 0x0000000708057c24 */ /* 0x000fca000f8e0207 */
[----:B------:R-:W-:-:S13]  /*01a0*/  ISETP.GE.U32.AND P0, PT, R5, UR7, PT ;  /* 0x0000000705007c0c */ /* 0x000fda000bf06070 */
[----:B------:R-:W-:Y:S02]  /*01b0*/  @P0 IADD3 R5, PT, PT, R5, -UR7, RZ ;  /* 0x8000000705050c10 */ /* 0x000fe4000fffe0ff */
[----:B------:R-:W-:Y:S02]  /*01c0*/  @P0 IADD3 R0, PT, PT, R0, 0x1, RZ ;  /* 0x0000000100000810 */ /* 0x000fe40007ffe0ff */
[----:B------:R-:W-:-:S13]  /*01d0*/  ISETP.GE.U32.AND P1, PT, R5, UR7, PT ;  /* 0x0000000705007c0c */ /* 0x000fda000bf26070 */
[----:B------:R-:W-:Y:S02]  /*01e0*/  @P1 IADD3 R0, PT, PT, R0, 0x1, RZ ;  /* 0x0000000100001810 */ /* 0x000fe40007ffe0ff */
[----:B------:R-:W-:-:S04]  /*01f0*/  @!P2 LOP3.LUT R0, RZ, UR7, RZ, 0x33, !PT ;  /* 0x00000007ff00ac12 */ /* 0x000fc8000f8e33ff */
[----:B------:R-:W-:-:S05]  /*0200*/  IADD3 R6, PT, PT, -R0, RZ, RZ ;  /* 0x000000ff00067210 */ /* 0x000fca0007ffe1ff */
[----:B------:R-:W-:Y:S01]  /*0210*/  IMAD R6, R6, UR7, R7 ;  /* 0x0000000706067c24 */ /* 0x000fe2000f8e0207 */
[----:B------:R-:W-:Y:S01]  /*0220*/  MOV R7, RZ ;  /* 0x000000ff00077202 */ /* 0x000fe20000000f00 */
[----:B0-----:R-:W-:Y:S06]  /*0230*/  BRA.U !UP0, `(.L_x_0) ;  /* 0x0000001108087547 */ /* 0x001fec000b800000 */
[----:B------:R-:W0:Y:S01]  /*0240*/  LDC.64 R4, c[0x0][0x380] ;  /* 0x0000e000ff047b82 */ /* 0x000e220000000a00 */
[----:B------:R-:W-:Y:S01]  /*0250*/  ULOP3.LUT UR4, UR4, 0xfffffffc, URZ, 0xc0, !UPT ;  /* 0xfffffffc04047892 */ /* 0x000fe2000f8ec0ff */
[----:B------:R-:W-:-:S03]  /*0260*/  MOV R11, RZ ;  /* 0x000000ff000b7202 */ /* 0x000fc60000000f00 */
[----:B------:R-:W-:Y:S02]  /*0270*/  UIADD3 UR6, UPT, UPT, -UR4, URZ, URZ ;  /* 0x000000ff04067290 */ /* 0x000fe4000fffe1ff */
[----:B------:R-:W-:Y:S02]  /*0280*/  MOV R7, UR4 ;  /* 0x0000000400077c02 */ /* 0x000fe40008000f00 */
[----:B------:R-:W-:-:S09]  /*0290*/  UISETP.GE.AND UP0, UPT, UR6, URZ, UPT ;  /* 0x000000ff0600728c */ /* 0x000fd2000bf06270 */
[----:B------:R-:W-:Y:S05]  /*02a0*/  BRA.U UP0, `(.L_x_1) ;  /* 0x0000000d005c7547 */ /* 0x000fea000b800000 */
[----:B------:R-:W-:Y:S02]  /*02b0*/  UIADD3 UR4, UPT, UPT, -UR6, URZ, URZ ;  /* 0x000000ff06047290 */ /* 0x000fe4000fffe1ff */
[----:B------:R-:W-:Y:S02]  /*02c0*/  UPLOP3.LUT UP0, UPT, UPT, UPT, UPT, 0x80, 0x8 ;  /* 0x000000000008789c */ /* 0x000fe40003f0f070 */
[----:B------:R-:W-:-:S09]  /*02d0*/  UISETP.GT.AND UP1, UPT, UR4, 0xc, UPT ;  /* 0x0000000c0400788c */ /* 0x000fd2000bf24270 */
[----:B------:R-:W-:Y:S05]  /*02e0*/  BRA.U !UP1, `(.L_x_2) ;  /* 0x0000000909247547 */ /* 0x000fea000b800000 */
[----:B------:R-:W-:-:S11]  /*02f0*/  UPLOP3.LUT UP0, UPT, UPT, UPT, UPT, 0x40, 0x4 ;  /* 0x000000000004789c */ /* 0x000fd60003f0e870 */
.L_x_3:
[----:B------:R-:W1:Y:S01]  /*0300*/  LDC.64 R8, c[0x0][0x380] ;  /* 0x0000e000ff087b82 */ /* 0x000e620000000a00 */
[C---:B------:R-:W-:Y:S02]  /*0310*/  IMAD R19, R11.reuse, UR7, R0 ;  /* 0x000000070b137c24 */ /* 0x040fe4000f8e0200 */
[----:B--2---:R-:W-:Y:S02]  /*0320*/  IMAD R21, R11, UR7, R6 ;  /* 0x000000070b157c24 */ /* 0x004fe4000f8e0206 */
[----:B-1----:R-:W-:-:S04]  /*0330*/  IMAD.WIDE.U32 R14, R19, 0x4, R8 ;  /* 0x00000004130e7825 */ /* 0x002fc800078e0008 */
[----:B------:R-:W-:Y:S02]  /*0340*/  IMAD.WIDE.U32 R16, R21, 0x4, R8 ;  /* 0x0000000415107825 */ /* 0x000fe400078e0008 */
[----:B------:R-:W2:Y:S04]  /*0350*/  LDG.E R14, desc[UR8][R14.64] ;  /* 0x000000080e0e7981 */ /* 0x000ea8000c1e1900 */
[----:B------:R-:W2:Y:S01]  /*0360*/  LDG.E R16, desc[UR8][R16.64] ;  /* 0x0000000810107981 */ /* 0x000ea2000c1e1900 */
[----:B------:R-:W-:Y:S02]  /*0370*/  IADD3 R23, PT, PT, R19, UR7, RZ ;  /* 0x0000000713177c10 */ /* 0x000fe4000fffe0ff */
[----:B------:R-:W-:-:S05]  /*0380*/  IADD3 R25, PT, PT, R21, UR7, RZ ;  /* 0x0000000715197c10 */ /* 0x000fca000fffe0ff */
[----:B------:R-:W-:-:S04]  /*0390*/  IMAD.WIDE.U32 R18, R25, 0x4, R8 ;  /* 0x0000000419127825 */ /* 0x000fc800078e0008 */
[----:B--2--5:R-:W-:Y:S02]  /*03a0*/  IMAD R21, R14, R16, R13 ;  /* 0x000000100e157224 */ /* 0x024fe400078e020d */
[----:B------:R-:W-:-:S03]  /*03b0*/  IMAD.WIDE.U32 R12, R23, 0x4, R8 ;  /* 0x00000004170c7825 */ /* 0x000fc600078e0008 */
[----:B------:R1:W-:Y:S04]  /*03c0*/  STG.E desc[UR8][R2.64], R21 ;  /* 0x0000001502007986 */ /* 0x0003e8000c101908 */
[----:B------:R-:W2:Y:S04]  /*03d0*/  LDG.E R12, desc[UR8][R12.64] ;  /* 0x000000080c0c7981 */ /* 0x000ea8000c1e1900 */
[----:B------:R-:W2:Y:S01]  /*03e0*/  LDG.E R18, desc[UR8][R18.64] ;  /* 0x0000000812127981 */ /* 0x000ea2000c1e1900 */
[----:B------:R-:W-:Y:S02]  /*03f0*/  IADD3 R27, PT, PT, R23, UR7, RZ ;  /* 0x00000007171b7c10 */ /* 0x000fe4000fffe0ff */
[----:B------:R-:W-:-:S03]  /*0400*/  IADD3 R25, PT, PT, R25, UR7, RZ ;  /* 0x0000000719197c10 */ /* 0x000fc6000fffe0ff */
[----:B------:R-:W-:-:S04]  /*0410*/  IMAD.WIDE.U32 R14, R27, 0x4, R8 ;  /* 0x000000041b0e7825 */ /* 0x000fc800078e0008 */
[----:B------:R-:W-:-:S04]  /*0420*/  IMAD.WIDE.U32 R16, R25, 0x4, R8 ;  /* 0x0000000419107825 */ /* 0x000fc800078e0008 */
[----:B--2---:R-:W-:-:S05]  /*0430*/  IMAD R23, R12, R18, R21 ;  /* 0x000000120c177224 */ /* 0x004fca00078e0215 */
[----:B------:R2:W-:Y:S04]  /*0440*/  STG.E desc[UR8][R2.64], R23 ;  /* 0x0000001702007986 */ /* 0x0005e8000c101908 */
[----:B------:R-:W1:Y:S04]  /*0450*/  LDG.E R14, desc[UR8][R14.64] ;  /* 0x000000080e0e7981 */ /* 0x000e68000c1e1900 */
[----:B------:R-:W1:Y:S01]  /*0460*/  LDG.E R16, desc[UR8][R16.64] ;  /* 0x0000000810107981 */ /* 0x000e62000c1e1900 */
[----:B------:R-:W-:Y:S02]  /*0470*/  IADD3 R27, PT, PT, R27, UR7, RZ ;  /* 0x000000071b1b7c10 */ /* 0x000fe4000fffe0ff */
[----:B------:R-:W-:-:S03]  /*0480*/  IADD3 R25, PT, PT, R25, UR7, RZ ;  /* 0x0000000719197c10 */ /* 0x000fc6000fffe0ff */
[----:B------:R-:W-:-:S04]  /*0490*/  IMAD.WIDE.U32 R12, R27, 0x4, R8 ;  /* 0x000000041b0c7825 */ /* 0x000fc800078e0008 */
[----:B------:R-:W-:-:S04]  /*04a0*/  IMAD.WIDE.U32 R18, R25, 0x4, R8 ;  /* 0x0000000419127825 */ /* 0x000fc800078e0008 */
[----:B-1----:R-:W-:-:S05]  /*04b0*/  IMAD R21, R14, R16, R23 ;  /* 0x000000100e157224 */ /* 0x002fca00078e0217 */
[----:B------:R1:W-:Y:S04]  /*04c0*/  STG.E desc[UR8][R2.64], R21 ;  /* 0x0000001502007986 */ /* 0x0003e8000c101908 */
[----:B------:R-:W3:Y:S04]  /*04d0*/  LDG.E R12, desc[UR8][R12.64] ;  /* 0x000000080c0c7981 */ /* 0x000ee8000c1e1900 */
[----:B------:R-:W3:Y:S01]  /*04e0*/  LDG.E R18, desc[UR8][R18.64] ;  /* 0x0000000812127981 */ /* 0x000ee2000c1e1900 */
[----:B--2---:R-:W-:-:S05]  /*04f0*/  IADD3 R23, PT, PT, R11, 0x4, RZ ;  /* 0x000000040b177810 */ /* 0x004fca0007ffe0ff */
[C---:B------:R-:W-:Y:S02]  /*0500*/  IMAD R25, R23.reuse, UR7, R0 ;  /* 0x0000000717197c24 */ /* 0x040fe4000f8e0200 */
[----:B------:R-:W-:Y:S02]  /*0510*/  IMAD R27, R23, UR7, R6 ;  /* 0x00000007171b7c24 */ /* 0x000fe4000f8e0206 */
[----:B------:R-:W-:-:S04]  /*0520*/  IMAD.WIDE.U32 R14, R25, 0x4, R8 ;  /* 0x00000004190e7825 */ /* 0x000fc800078e0008 */
[----:B------:R-:W-:-:S04]  /*0530*/  IMAD.WIDE.U32 R16, R27, 0x4, R8 ;  /* 0x000000041b107825 */ /* 0x000fc800078e0008 */
[----:B---3--:R-:W-:-:S05]  /*0540*/  IMAD R23, R12, R18, R21 ;  /* 0x000000120c177224 */ /* 0x008fca00078e0215 */
        /* <DEDUP_REMOVED lines=93> */
[----:B------:R-:W-:Y:S01]  /*0b20*/  UIADD3 UR6, UPT, UPT, UR6, 0x10, URZ ;  /* 0x0000001006067890 */ /* 0x000fe2000fffe0ff */
[----:B------:R-:W-:-:S03]  /*0b30*/  IADD3 R11, PT, PT, R11, 0x10, RZ ;  /* 0x000000100b0b7810 */ /* 0x000fc60007ffe0ff */
[----:B------:R-:W-:Y:S01]  /*0b40*/  UISETP.GE.AND UP1, UPT, UR6, -0xc, UPT ;  /* 0xfffffff40600788c */ /* 0x000fe2000bf26270 */
[----:B---3--:R-:W-:-:S05]  /*0b50*/  IMAD R13, R18, R8, R21 ;  /* 0x00000008120d7224 */ /* 0x008fca00078e0215 */
[----:B------:R2:W-:Y:S03]  /*0b60*/  STG.E desc[UR8][R2.64], R13 ;  /* 0x0000000d02007986 */ /* 0x0005e6000c101908 */
[----:B------:R-:W-:Y:S05]  /*0b70*/  BRA.U !UP1, `(.L_x_3) ;  /* 0xfffffff509e07547 */ /* 0x000fea000b83ffff */
.L_x_2:
[----:B------:R-:W-:-:S04]  /*0b80*/  UIADD3 UR4, UPT, UPT, -UR6, URZ, URZ ;  /* 0x000000ff06047290 */ /* 0x000fc8000fffe1ff */
[----:B------:R-:W-:-:S09]  /*0b90*/  UISETP.GT.AND UP1, UPT, UR4, 0x4, UPT ;  /* 0x000000040400788c */ /* 0x000fd2000bf24270 */
[----:B------:R-:W-:Y:S05]  /*0ba0*/  BRA.U !UP1, `(.L_x_4) ;  /* 0x0000000509147547 */ /* 0x000fea000b800000 */
        /* <DEDUP_REMOVED lines=64> */
[----:B------:R-:W-:Y:S01]  /*0fb0*/  IADD3 R11, PT, PT, R11, 0x8, RZ ;  /* 0x000000080b0b7810 */ /* 0x000fe20007ffe0ff */
[----:B------:R-:W-:-:S02]  /*0fc0*/  UIADD3 UR6, UPT, UPT, UR6, 0x8, URZ ;  /* 0x0000000806067890 */ /* 0x000fc4000fffe0ff */
[----:B------:R-:W-:Y:S01]  /*0fd0*/  UPLOP3.LUT UP0, UPT, UPT, UPT, UPT, 0x40, 0x4 ;  /* 0x000000000004789c */ /* 0x000fe20003f0e870 */
[----:B--2---:R-:W-:-:S05]  /*0fe0*/  IMAD R13, R18, R8, R21 ;  /* 0x00000008120d7224 */ /* 0x004fca00078e0215 */
[----:B------:R3:W-:Y:S05]  /*0ff0*/  STG.E desc[UR8][R2.64], R13 ;  /* 0x0000000d02007986 */ /* 0x0007ea000c101908 */
.L_x_4:
[----:B------:R-:W-:-:S09]  /*1000*/  UISETP.NE.OR UP0, UPT, UR6, URZ, UP0 ;  /* 0x000000ff0600728c */ /* 0x000fd20008705670 */
[----:B------:R-:W-:Y:S05]  /*1010*/  BRA.U !UP0, `(.L_x_0) ;  /* 0x0000000108907547 */ /* 0x000fea000b800000 */
.L_x_1:
[C---:B------:R-:W-:Y:S02]  /*1020*/  IMAD R17, R11.reuse, UR7, R0 ;  /* 0x000000070b117c24 */ /* 0x040fe4000f8e0200 */
[----:B------:R-:W-:Y:S02]  /*1030*/  IMAD R19, R11, UR7, R6 ;  /* 0x000000070b137c24 */ /* 0x000fe4000f8e0206 */
[----:B0-----:R-:W-:-:S04]  /*1040*/  IMAD.WIDE.U32 R8, R17, 0x4, R4 ;  /* 0x0000000411087825 */ /* 0x001fc800078e0004 */
[----:B------:R-:W-:Y:S02]  /*1050*/  IMAD.WIDE.U32 R14, R19, 0x4, R4 ;  /* 0x00000004130e7825 */ /* 0x000fe400078e0004 */
[----:B------:R-:W4:Y:S04]  /*1060*/  LDG.E R8, desc[UR8][R8.64] ;  /* 0x0000000808087981 */ /* 0x000f28000c1e1900 */
[----:B------:R-:W4:Y:S01]  /*1070*/  LDG.E R14, desc[UR8][R14.64] ;  /* 0x000000080e0e7981 */ /* 0x000f22000c1e1900 */
[----:B-123--:R-:W-:Y:S02]  /*1080*/  IADD3 R21, PT, PT, R17, UR7, RZ ;  /* 0x0000000711157c10 */ /* 0x00efe4000fffe0ff */
[----:B------:R-:W-:-:S05]  /*1090*/  IADD3 R23, PT, PT, R19, UR7, RZ ;  /* 0x0000000713177c10 */ /* 0x000fca000fffe0ff */
[----:B------:R-:W-:-:S04]  /*10a0*/  IMAD.WIDE.U32 R16, R23, 0x4, R4 ;  /* 0x0000000417107825 */ /* 0x000fc800078e0004 */
[----:B----45:R-:W-:Y:S02]  /*10b0*/  IMAD R19, R8, R14, R13 ;  /* 0x0000000e08137224 */ /* 0x030fe400078e020d */
        /* <DEDUP_REMOVED lines=10> */
[----:B------:R-:W2:Y:S04]  /*1160*/  LDG.E R8, desc[UR8][R8.64] ;  /* 0x0000000808087981 */ /* 0x000ea8000c1e1900 */
[----:B------:R-:W2:Y:S01]  /*1170*/  LDG.E R14, desc[UR8][R14.64] ;  /* 0x000000080e0e7981 */ /* 0x000ea2000c1e1900 */
[----:B------:R-:W-:Y:S02]  /*1180*/  IADD3 R25, PT, PT, R25, UR7, RZ ;  /* 0x0000000719197c10 */ /* 0x000fe4000fffe0ff */
[----:B0-----:R-:W-:-:S03]  /*1190*/  IADD3 R19, PT, PT, R23, UR7, RZ ;  /* 0x0000000717137c10 */ /* 0x001fc6000fffe0ff */
[----:B------:R-:W-:-:S04]  /*11a0*/  IMAD.WIDE.U32 R16, R25, 0x4, R4 ;  /* 0x0000000419107825 */ /* 0x000fc800078e0004 */
[----:B------:R-:W-:-:S04]  /*11b0*/  IMAD.WIDE.U32 R18, R19, 0x4, R4 ;  /* 0x0000000413127825 */ /* 0x000fc800078e0004 */
[----:B--2---:R-:W-:-:S05]  /*11c0*/  IMAD R23, R8, R14, R21 ;  /* 0x0000000e08177224 */ /* 0x004fca00078e0215 */
[----:B------:R1:W-:Y:S04]  /*11d0*/  STG.E desc[UR8][R2.64], R23 ;  /* 0x0000001702007986 */ /* 0x0003e8000c101908 */
[----:B------:R-:W2:Y:S04]  /*11e0*/  LDG.E R16, desc[UR8][R16.64] ;  /* 0x0000000810107981 */ /* 0x000ea8000c1e1900 */
[----:B------:R-:W2:Y:S01]  /*11f0*/  LDG.E R18, desc[UR8][R18.64] ;  /* 0x0000000812127981 */ /* 0x000ea2000c1e1900 */
[----:B------:R-:W-:Y:S01]  /*1200*/  UIADD3 UR6, UPT, UPT, UR6, 0x4, URZ ;  /* 0x0000000406067890 */ /* 0x000fe2000fffe0ff */
[----:B------:R-:W-:-:S03]  /*1210*/  IADD3 R11, PT, PT, R11, 0x4, RZ ;  /* 0x000000040b0b7810 */ /* 0x000fc60007ffe0ff */
[----:B------:R-:W-:Y:S01]  /*1220*/  UISETP.NE.AND UP0, UPT, UR6, URZ, UPT ;  /* 0x000000ff0600728c */ /* 0x000fe2000bf05270 */
[----:B--2---:R-:W-:-:S05]  /*1230*/  IMAD R13, R16, R18, R23 ;  /* 0x00000012100d7224 */ /* 0x004fca00078e0217 */
[----:B------:R1:W-:Y:S03]  /*1240*/  STG.E desc[UR8][R2.64], R13 ;  /* 0x0000000d02007986 */ /* 0x0003e6000c101908 */
[----:B------:R-:W-:Y:S05]  /*1250*/  BRA.U UP0, `(.L_x_1) ;  /* 0xfffffffd00707547 */ /* 0x000fea000b83ffff */
.L_x_0:
[----:B------:R-:W-:-:S13]  /*1260*/  ISETP.NE.AND P0, PT, RZ, UR5, PT ;  /* 0x00000005ff007c0c */ /* 0x000fda000bf05270 */
[----:B------:R-:W-:Y:S05]  /*1270*/  @!P0 EXIT ;  /* 0x000000000000894d */ /* 0x000fea0003800000 */
[----:B------:R-:W4:Y:S01]  /*1280*/  LDC.64 R10, c[0x0][0x380] ;  /* 0x0000e000ff0a7b82 */ /* 0x000f220000000a00 */
[----:B------:R-:W-:-:S12]  /*1290*/  UIADD3 UR5, UPT, UPT, -UR5, URZ, URZ ;  /* 0x000000ff05057290 */ /* 0x000fd8000fffe1ff */
.L_x_5:
[C---:B0-----:R-:W-:Y:S02]  /*12a0*/  IMAD R5, R7.reuse, UR7, R0 ;  /* 0x0000000707057c24 */ /* 0x041fe4000f8e0200 */
[----:B------:R-:W-:Y:S02]  /*12b0*/  IMAD R9, R7, UR7, R6 ;  /* 0x0000000707097c24 */ /* 0x000fe4000f8e0206 */
[----:B----4-:R-:W-:-:S04]  /*12c0*/  IMAD.WIDE.U32 R4, R5, 0x4, R10 ;  /* 0x0000000405047825 */ /* 0x010fc800078e000a */
[----:B------:R-:W-:Y:S02]  /*12d0*/  IMAD.WIDE.U32 R8, R9, 0x4, R10 ;  /* 0x0000000409087825 */ /* 0x000fe400078e000a */
[----:B------:R-:W1:Y:S04]  /*12e0*/  LDG.E R4, desc[UR8][R4.64] ;  /* 0x0000000804047981 */ /* 0x000e68000c1e1900 */
[----:B------:R-:W1:Y:S01]  /*12f0*/  LDG.E R8, desc[UR8][R8.64] ;  /* 0x0000000808087981 */ /* 0x000e62000c1e1900 */
[----:B------:R-:W-:Y:S01]  /*1300*/  UIADD3 UR5, UPT, UPT, UR5, 0x1, URZ ;  /* 0x0000000105057890 */ /* 0x000fe2000fffe0ff */
[----:B------:R-:W-:-:S03]  /*1310*/  IADD3 R7, PT, PT, R7, 0x1, RZ ;  /* 0x0000000107077810 */ /* 0x000fc60007ffe0ff */
[----:B------:R-:W-:Y:S01]  /*1320*/  UISETP.NE.AND UP0, UPT, UR5, URZ, UPT ;  /* 0x000000ff0500728c */ /* 0x000fe2000bf05270 */
[----:B-123-5:R-:W-:-:S05]  /*1330*/  IMAD R13, R4, R8, R13 ;  /* 0x00000008040d7224 */ /* 0x02efca00078e020d */
[----:B------:R0:W-:Y:S03]  /*1340*/  STG.E desc[UR8][R2.64], R13 ;  /* 0x0000000d02007986 */ /* 0x0001e6000c101908 */
[----:B------:R-:W-:Y:S05]  /*1350*/  BRA.U UP0, `(.L_x_5) ;  /* 0xfffffffd00d07547 */ /* 0x000fea000b83ffff */
[----:B------:R-:W-:Y:S05]  /*1360*/  EXIT ;  /* 0x000000000000794d */ /* 0x000fea0003800000 */
.L_x_6:
[----:B------:R-:W-:-:S00]  /*1370*/  BRA `(.L_x_6) ;  /* 0xfffffffc00fc7947 */ /* 0x000fc0000383ffff */
[----:B------:R-:W-:-:S00]  /*1380*/  NOP ;  /* 0x0000000000007918 */ /* 0x000fc00000000000 */
[----:B------:R-:W-:-:S00]  /*1390*/  NOP ;  /* 0x0000000000007918 */ /* 0x000fc00000000000 */
[----:B------:R-:W-:-:S00]  /*13a0*/  NOP ;  /* 0x0000000000007918 */ /* 0x000fc00000000000 */
[----:B------:R-:W-:-:S00]  /*13b0*/  NOP ;  /* 0x0000000000007918 */ /* 0x000fc00000000000 */
[----:B------:R-:W-:-:S00]  /*13c0*/  NOP ;  /* 0x0000000000007918 */ /* 0x000fc00000000000 */
[----:B------:R-:W-:-:S00]  /*13d0*/  NOP ;  /* 0x0000000000007918 */ /* 0x000fc00000000000 */
[----:B------:R-:W-:-:S00]  /*13e0*/  NOP ;  /* 0x0000000000007918 */ /* 0x000fc00000000000 */
[----:B------:R-:W-:-:S00]  /*13f0*/  NOP ;  /* 0x0000000000007918 */ /* 0x000fc00000000000 */
.L_x_7:


//--------------------- .nv.shared.reserved.0     --------------------------
	.section	.nv.shared.reserved.0,"aw",@nobits
	.weak		__nv_reservedSMEM_offset_0_alias
	.size		__nv_reservedSMEM_offset_0_alias, 0, 64
	.other		__nv_reservedSMEM_offset_0_alias,@"STO_CUDA_RESERVED_SHARED STV_DEFAULT"
__nv_reservedSMEM_offset_0_alias:
	.zero		0
	.zero		64


//--------------------- .nv.constant0._Z6squarePiS_i --------------------------
	.section	.nv.constant0._Z6squarePiS_i,"a",@progbits
	.sectionflags	@""
	.align	4
.nv.constant0._Z6squarePiS_i:
	.zero		916


//--------------------- SYMBOLS --------------------------

	.type		.nv.reservedSmem.offset0,@object
	.size		.nv.reservedSmem.offset0,0x4
